//
// Generated by NVIDIA NVVM Compiler
//
// Compiler Build ID: CL-36424714
// Cuda compilation tools, release 13.0, V13.0.88
// Based on NVVM 20.0.0
//

.version 9.0
.target sm_100
.address_size 64

	// .globl	_Z13square_matrixPii

.visible .entry _Z13square_matrixPii(
	.param .u64 .ptr .align 1 _Z13square_matrixPii_param_0,
	.param .u32 _Z13square_matrixPii_param_1
)
{
	.reg .pred 	%p<2>;
	.reg .b32 	%r<16>;
	.reg .b64 	%rd<5>;

	ld.param.u64 	%rd1, [_Z13square_matrixPii_param_0];
	ld.param.u32 	%r4, [_Z13square_matrixPii_param_1];
	mov.u32 	%r5, %ctaid.x;
	mov.u32 	%r6, %ntid.x;
	mov.u32 	%r7, %tid.x;
	mad.lo.s32 	%r1, %r5, %r6, %r7;
	mov.u32 	%r8, %ctaid.y;
	mov.u32 	%r9, %ntid.y;
	mov.u32 	%r10, %tid.y;
	mad.lo.s32 	%r11, %r8, %r9, %r10;
	max.s32 	%r12, %r1, %r11;
	setp.ge.s32 	%p1, %r12, %r4;
	@%p1 bra 	$L__BB0_2;
	cvta.to.global.u64 	%rd2, %rd1;
	mad.lo.s32 	%r13, %r4, %r1, %r11;
	mul.wide.s32 	%rd3, %r13, 4;
	add.s64 	%rd4, %rd2, %rd3;
	ld.global.u32 	%r14, [%rd4];
	mul.lo.s32 	%r15, %r14, %r14;
	st.global.u32 	[%rd4], %r15;
$L__BB0_2:
	ret;

}


// ===== COMPILED SASS (sm_100) =====

	.target	sm_100

	.elftype	@"ET_EXEC"


//--------------------- .note.nv.tkinfo           --------------------------
	.section	.note.nv.tkinfo,"",@"SHT_NOTE"
	.sectionflags	@"SHF_NOTE_NV_TKINFO"
	.tkinfo
        /*0018*/ 	.word	0x00000002
        /*0030*/ 	.string	""
        /*0030*/ 	.string	"ptxas"
        /*0030*/ 	.string	"Cuda compilation tools, release 13.0, V13.0.88"
        /*0030*/ 	.string	"Build cuda_13.0.r13.0/compiler.36424714_0"
        /*0030*/ 	.string	"-arch sm_100 -m 64 "



//--------------------- .note.nv.cuinfo           --------------------------
	.section	.note.nv.cuinfo,"",@"SHT_NOTE"
	.sectionflags	@"SHF_NOTE_NV_CUINFO"
        /*0018*/ 	.short	0x0002
        /*001a*/ 	.short	0x0064
        /*001c*/ 	.short	0x0082
	.zero		2


//--------------------- .nv.info                  --------------------------
	.section	.nv.info,"",@"SHT_CUDA_INFO"
	.align	4


	//----- nvinfo : EIATTR_REGCOUNT
	.align		4
        /*0000*/ 	.byte	0x04, 0x2f
        /*0002*/ 	.short	(.L_1 - .L_0)
	.align		4
.L_0:
        /*0004*/ 	.word	index@(_Z13square_matrixPii)
        /*0008*/ 	.word	0x00000008


	//----- nvinfo : EIATTR_FRAME_SIZE
	.align		4
.L_1:
        /*000c*/ 	.byte	0x04, 0x11
        /*000e*/ 	.short	(.L_3 - .L_2)
	.align		4
.L_2:
        /*0010*/ 	.word	index@(_Z13square_matrixPii)
        /*0014*/ 	.word	0x00000000


	//----- nvinfo : EIATTR_MIN_STACK_SIZE
	.align		4
.L_3:
        /*0018*/ 	.byte	0x04, 0x12
        /*001a*/ 	.short	(.L_5 - .L_4)
	.align		4
.L_4:
        /*001c*/ 	.word	index@(_Z13square_matrixPii)
        /*0020*/ 	.word	0x00000000
.L_5:


//--------------------- .nv.compat                --------------------------
	.section	.nv.compat,"",@"SHT_CUDA_COMPAT_INFO"
	.align	4
        /*0000*/ 	.byte	0x02, 0x09, 0x00, 0x00, 0x02, 0x02, 0x01, 0x00, 0x02, 0x05, 0x05, 0x00, 0x03, 0x07, 0x01, 0x01
        /*0010*/ 	.byte	0x02, 0x03, 0x00, 0x00, 0x02, 0x06, 0x01, 0x00, 0x04, 0x0b, 0x08, 0x00, 0x09, 0x00, 0x00, 0x00
        /*0020*/ 	.byte	0x00, 0x00, 0x00, 0x00


//--------------------- .nv.info._Z13square_matrixPii --------------------------
	.section	.nv.info._Z13square_matrixPii,"",@"SHT_CUDA_INFO"
	.sectionflags	@""
	.align	4


	//----- nvinfo : EIATTR_CUDA_API_VERSION
	.align		4
        /*0000*/ 	.byte	0x04, 0x37
        /*0002*/ 	.short	(.L_7 - .L_6)
.L_6:
        /*0004*/ 	.word	0x00000082


	//----- nvinfo : EIATTR_KPARAM_INFO
	.align		4
.L_7:
        /*0008*/ 	.byte	0x04, 0x17
        /*000a*/ 	.short	(.L_9 - .L_8)
.L_8:
        /*000c*/ 	.word	0x00000000
        /*0010*/ 	.short	0x0001
        /*0012*/ 	.short	0x0008
        /*0014*/ 	.byte	0x00, 0xf0, 0x11, 0x00


	//----- nvinfo : EIATTR_KPARAM_INFO
	.align		4
.L_9:
        /*0018*/ 	.byte	0x04, 0x17
        /*001a*/ 	.short	(.L_11 - .L_10)
.L_10:
        /*001c*/ 	.word	0x00000000
        /*0020*/ 	.short	0x0000
        /*0022*/ 	.short	0x0000
        /*0024*/ 	.byte	0x00, 0xf5, 0x21, 0x00


	//----- nvinfo : EIATTR_SPARSE_MMA_MASK
	.align		4
.L_11:
        /*0028*/ 	.byte	0x03, 0x50
        /*002a*/ 	.short	0x0000


	//----- nvinfo : EIATTR_MAXREG_COUNT
	.align		4
        /*002c*/ 	.byte	0x03, 0x1b
        /*002e*/ 	.short	0x00ff


	//----- nvinfo : EIATTR_MERCURY_ISA_VERSION
	.align		4
        /*0030*/ 	.byte	0x03, 0x5f
        /*0032*/ 	.short	0x0101


	//----- nvinfo : EIATTR_VRC_CTA_INIT_COUNT
	.align		4
        /*0034*/ 	.byte	0x02, 0x4a
	.zero		1
	.zero		1


	//----- nvinfo : EIATTR_EXIT_INSTR_OFFSETS
	.align		4
        /*0038*/ 	.byte	0x04, 0x1c
        /*003a*/ 	.short	(.L_13 - .L_12)


	//   ....[0]....
.L_12:
        /*003c*/ 	.word	0x000000c0


	//   ....[1]....
        /*0040*/ 	.word	0x00000140


	//----- nvinfo : EIATTR_CBANK_PARAM_SIZE
	.align		4
.L_13:
        /*0044*/ 	.byte	0x03, 0x19
        /*0046*/ 	.short	0x000c


	//----- nvinfo : EIATTR_PARAM_CBANK
	.align		4
        /*0048*/ 	.byte	0x04, 0x0a
        /*004a*/ 	.short	(.L_15 - .L_14)
	.align		4
.L_14:
        /*004c*/ 	.word	index@(.nv.constant0._Z13square_matrixPii)
        /*0050*/ 	.short	0x0380
        /*0052*/ 	.short	0x000c


	//----- nvinfo : EIATTR_SW_WAR
	.align		4
.L_15:
        /*0054*/ 	.byte	0x04, 0x36
        /*0056*/ 	.short	(.L_17 - .L_16)
.L_16:
        /*0058*/ 	.word	0x00000008
.L_17:


//--------------------- .nv.callgraph             --------------------------
	.section	.nv.callgraph,"",@"SHT_CUDA_CALLGRAPH"
	.align	4
	.sectionentsize	8
	.align		4
        /*0000*/ 	.word	0x00000000
	.align		4
        /*0004*/ 	.word	0xffffffff
	.align		4
        /*0008*/ 	.word	0x00000000
	.align		4
        /*000c*/ 	.word	0xfffffffe
	.align		4
        /*0010*/ 	.word	0x00000000
	.align		4
        /*0014*/ 	.word	0xfffffffd
	.align		4
        /*0018*/ 	.word	0x00000000
	.align		4
        /*001c*/ 	.word	0xfffffffc


//--------------------- .text._Z13square_matrixPii --------------------------
	.section	.text._Z13square_matrixPii,"ax",@progbits
	.align	128
        .global         _Z13square_matrixPii
        .type           _Z13square_matrixPii,@function
        .size           _Z13square_matrixPii,(.L_x_1 - _Z13square_matrixPii)
        .other          _Z13square_matrixPii,@"STO_CUDA_ENTRY STV_DEFAULT"
_Z13square_matrixPii:
.text._Z13square_matrixPii:
[----:B------:R-:W-:Y:S01]  /*0000*/  LDC R1, c[0x0][0x37c] ;  /* 0x0000df00ff017b82 */ /* 0x000fe20000000800 */
[----:B------:R-:W0:Y:S07]  /*0010*/  S2R R3, SR_TID.X ;  /* 0x0000000000037919 */ /* 0x000e2e0000002100 */
[----:B------:R-:W0:Y:S01]  /*0020*/  LDC R0, c[0x0][0x360] ;  /* 0x0000d800ff007b82 */ /* 0x000e220000000800 */
[----:B------:R-:W1:Y:S01]  /*0030*/  LDCU UR6, c[0x0][0x388] ;  /* 0x00007100ff0677ac */ /* 0x000e620008000800 */
[----:B------:R-:W2:Y:S06]  /*0040*/  S2R R2, SR_TID.Y ;  /* 0x0000000000027919 */ /* 0x000eac0000002200 */
[----:B------:R-:W0:Y:S08]  /*0050*/  S2UR UR4, SR_CTAID.X ;  /* 0x00000000000479c3 */ /* 0x000e300000002500 */
[----:B------:R-:W2:Y:S08]  /*0060*/  S2UR UR5, SR_CTAID.Y ;  /* 0x00000000000579c3 */ /* 0x000eb00000002600 */
[----:B------:R-:W2:Y:S01]  /*0070*/  LDC R5, c[0x0][0x364] ;  /* 0x0000d900ff057b82 */ /* 0x000ea20000000800 */
[----:B0-----:R-:W-:-:S02]  /*0080*/  IMAD R0, R0, UR4, R3 ;  /* 0x0000000400007c24 */ /* 0x001fc4000f8e0203 */
[----:B--2---:R-:W-:-:S05]  /*0090*/  IMAD R5, R5, UR5, R2 ;  /* 0x0000000505057c24 */ /* 0x004fca000f8e0202 */
[----:B------:R-:W-:-:S04]  /*00a0*/  VIMNMX R2, PT, PT, R0, R5, !PT ;  /* 0x0000000500027248 */ /* 0x000fc80007fe0100 */
[----:B-1----:R-:W-:-:S13]  /*00b0*/  ISETP.GE.AND P0, PT, R2, UR6, PT ;  /* 0x0000000602007c0c */ /* 0x002fda000bf06270 */
[----:B------:R-:W-:Y:S05]  /*00c0*/  @P0 EXIT ;  /* 0x000000000000094d */ /* 0x000fea0003800000 */
[----:B------:R-:W0:Y:S01]  /*00d0*/  LDC.64 R2, c[0x0][0x380] ;  /* 0x0000e000ff027b82 */ /* 0x000e220000000a00 */
[----:B------:R-:W1:Y:S01]  /*00e0*/  LDCU.64 UR4, c[0x0][0x358] ;  /* 0x00006b00ff0477ac */ /* 0x000e620008000a00 */
[----:B------:R-:W-:-:S04]  /*00f0*/  IMAD R5, R0, UR6, R5 ;  /* 0x0000000600057c24 */ /* 0x000fc8000f8e0205 */
[----:B0-----:R-:W-:-:S05]  /*0100*/  IMAD.WIDE R2, R5, 0x4, R2 ;  /* 0x0000000405027825 */ /* 0x001fca00078e0202 */
[----:B-1----:R-:W2:Y:S02]  /*0110*/  LDG.E R0, desc[UR4][R2.64] ;  /* 0x0000000402007981 */ /* 0x002ea4000c1e1900 */
[----:B--2---:R-:W-:-:S05]  /*0120*/  IMAD R5, R0, R0, RZ ;  /* 0x0000000000057224 */ /* 0x004fca00078e02ff */
[----:B------:R-:W-:Y:S01]  /*0130*/  STG.E desc[UR4][R2.64], R5 ;  /* 0x0000000502007986 */ /* 0x000fe2000c101904 */
[----:B------:R-:W-:Y:S05]  /*0140*/  EXIT ;  /* 0x000000000000794d */ /* 0x000fea0003800000 */
.L_x_0:
[----:B------:R-:W-:-:S00]  /*0150*/  BRA `(.L_x_0) ;  /* 0xfffffffc00fc7947 */ /* 0x000fc0000383ffff */
[----:B------:R-:W-:-:S00]  /*0160*/  NOP ;  /* 0x0000000000007918 */ /* 0x000fc00000000000 */
        /* <DEDUP_REMOVED lines=9> */
.L_x_1:


//--------------------- .nv.shared.reserved.0     --------------------------
	.section	.nv.shared.reserved.0,"aw",@nobits
	.weak		__nv_reservedSMEM_offset_0_alias
	.size		__nv_reservedSMEM_offset_0_alias, 0, 64
	.other		__nv_reservedSMEM_offset_0_alias,@"STO_CUDA_RESERVED_SHARED STV_DEFAULT"
__nv_reservedSMEM_offset_0_alias:
	.zero		0
	.zero		64


//--------------------- .nv.constant0._Z13square_matrixPii --------------------------
	.section	.nv.constant0._Z13square_matrixPii,"a",@progbits
	.sectionflags	@""
	.align	4
.nv.constant0._Z13square_matrixPii:
	.zero		908


//--------------------- SYMBOLS --------------------------

	.type		.nv.reservedSmem.offset0,@object
	.size		.nv.reservedSmem.offset0,0x4
